//
// Generated by NVIDIA NVVM Compiler
//
// Compiler Build ID: CL-36424714
// Cuda compilation tools, release 13.0, V13.0.88
// Based on NVVM 20.0.0
//

.version 9.0
.target sm_100
.address_size 64

	// .globl	_Z18demonstrateMappingPii
.extern .func  (.param .b32 func_retval0) vprintf
(
	.param .b64 vprintf_param_0,
	.param .b64 vprintf_param_1
)
;
.global .align 1 .b8 $str[47] = {84, 104, 114, 101, 97, 100, 32, 37, 100, 32, 40, 66, 108, 111, 99, 107, 32, 37, 100, 44, 32, 76, 111, 99, 97, 108, 32, 37, 100, 41, 32, 226, 134, 146, 32, 69, 108, 101, 109, 101, 110, 116, 32, 37, 100, 10};
.global .align 1 .b8 $str$1[36] = {66, 108, 111, 99, 107, 32, 37, 100, 32, 112, 114, 111, 99, 101, 115, 115, 105, 110, 103, 32, 101, 108, 101, 109, 101, 110, 116, 115, 32, 37, 100, 45, 37, 100, 10};
.global .align 1 .b8 $str$2[32] = {84, 104, 114, 101, 97, 100, 32, 48, 32, 112, 114, 111, 99, 101, 115, 115, 105, 110, 103, 32, 101, 108, 101, 109, 101, 110, 116, 32, 37, 100, 10};

.visible .entry _Z18demonstrateMappingPii(
	.param .u64 .ptr .align 1 _Z18demonstrateMappingPii_param_0,
	.param .u32 _Z18demonstrateMappingPii_param_1
)
{
	.local .align 16 .b8 	__local_depot0[16];
	.reg .b64 	%SP;
	.reg .b64 	%SPL;
	.reg .pred 	%p<3>;
	.reg .b32 	%r<8>;
	.reg .b64 	%rd<9>;

	mov.u64 	%SPL, __local_depot0;
	cvta.local.u64 	%SP, %SPL;
	ld.param.u64 	%rd1, [_Z18demonstrateMappingPii_param_0];
	ld.param.u32 	%r4, [_Z18demonstrateMappingPii_param_1];
	mov.u32 	%r1, %ctaid.x;
	mov.u32 	%r5, %ntid.x;
	mov.u32 	%r2, %tid.x;
	mad.lo.s32 	%r3, %r1, %r5, %r2;
	setp.ge.s32 	%p1, %r3, %r4;
	@%p1 bra 	$L__BB0_3;
	cvta.to.global.u64 	%rd2, %rd1;
	mul.wide.s32 	%rd3, %r3, 4;
	add.s64 	%rd4, %rd2, %rd3;
	st.global.u32 	[%rd4], %r3;
	setp.gt.s32 	%p2, %r3, 4;
	@%p2 bra 	$L__BB0_3;
	add.u64 	%rd5, %SP, 0;
	add.u64 	%rd6, %SPL, 0;
	st.local.v4.u32 	[%rd6], {%r3, %r1, %r2, %r3};
	mov.u64 	%rd7, $str;
	cvta.global.u64 	%rd8, %rd7;
	{ // callseq 0, 0
	.param .b64 param0;
	st.param.b64 	[param0], %rd8;
	.param .b64 param1;
	st.param.b64 	[param1], %rd5;
	.param .b32 retval0;
	call.uni (retval0), 
	vprintf, 
	(
	param0, 
	param1
	);
	ld.param.b32 	%r6, [retval0];
	} // callseq 0
$L__BB0_3:
	ret;

}
	// .globl	_Z13multiplyByTwoPii
.visible .entry _Z13multiplyByTwoPii(
	.param .u64 .ptr .align 1 _Z13multiplyByTwoPii_param_0,
	.param .u32 _Z13multiplyByTwoPii_param_1
)
{
	.local .align 8 .b8 	__local_depot1[16];
	.reg .b64 	%SP;
	.reg .b64 	%SPL;
	.reg .pred 	%p<5>;
	.reg .b32 	%r<13>;
	.reg .b64 	%rd<9>;

	mov.u64 	%SPL, __local_depot1;
	cvta.local.u64 	%SP, %SPL;
	ld.param.u64 	%rd1, [_Z13multiplyByTwoPii_param_0];
	ld.param.u32 	%r5, [_Z13multiplyByTwoPii_param_1];
	mov.u32 	%r1, %ctaid.x;
	mov.u32 	%r2, %ntid.x;
	mov.u32 	%r3, %tid.x;
	mad.lo.s32 	%r4, %r1, %r2, %r3;
	setp.ge.s32 	%p1, %r4, %r5;
	@%p1 bra 	$L__BB1_3;
	cvta.to.global.u64 	%rd2, %rd1;
	mul.wide.s32 	%rd3, %r4, 4;
	add.s64 	%rd4, %rd2, %rd3;
	ld.global.u32 	%r6, [%rd4];
	shl.b32 	%r7, %r6, 1;
	st.global.u32 	[%rd4], %r7;
	setp.ne.s32 	%p2, %r3, 0;
	setp.gt.u32 	%p3, %r1, 2;
	or.pred  	%p4, %p2, %p3;
	@%p4 bra 	$L__BB1_3;
	add.u64 	%rd5, %SP, 0;
	add.u64 	%rd6, %SPL, 0;
	add.s32 	%r9, %r2, %r4;
	add.s32 	%r10, %r9, -1;
	st.local.v2.u32 	[%rd6], {%r1, %r4};
	st.local.u32 	[%rd6+8], %r10;
	mov.u64 	%rd7, $str$1;
	cvta.global.u64 	%rd8, %rd7;
	{ // callseq 1, 0
	.param .b64 param0;
	st.param.b64 	[param0], %rd8;
	.param .b64 param1;
	st.param.b64 	[param1], %rd5;
	.param .b32 retval0;
	call.uni (retval0), 
	vprintf, 
	(
	param0, 
	param1
	);
	ld.param.b32 	%r11, [retval0];
	} // callseq 1
$L__BB1_3:
	ret;

}
	// .globl	_Z27demonstrateBoundsImportancePiiS_
.visible .entry _Z27demonstrateBoundsImportancePiiS_(
	.param .u64 .ptr .align 1 _Z27demonstrateBoundsImportancePiiS__param_0,
	.param .u32 _Z27demonstrateBoundsImportancePiiS__param_1,
	.param .u64 .ptr .align 1 _Z27demonstrateBoundsImportancePiiS__param_2
)
{
	.reg .pred 	%p<5>;
	.reg .b32 	%r<12>;
	.reg .b64 	%rd<7>;

	ld.param.u64 	%rd1, [_Z27demonstrateBoundsImportancePiiS__param_0];
	ld.param.u32 	%r3, [_Z27demonstrateBoundsImportancePiiS__param_1];
	ld.param.u64 	%rd2, [_Z27demonstrateBoundsImportancePiiS__param_2];
	mov.u32 	%r4, %ctaid.x;
	mov.u32 	%r5, %ntid.x;
	mov.u32 	%r6, %tid.x;
	mad.lo.s32 	%r7, %r4, %r5, %r6;
	setp.lt.s32 	%p1, %r7, %r3;
	add.s32 	%r8, %r3, 32;
	setp.ge.s32 	%p2, %r7, %r8;
	or.pred  	%p3, %p1, %p2;
	@%p3 bra 	$L__BB2_2;
	cvta.to.global.u64 	%rd3, %rd2;
	atom.global.add.u32 	%r9, [%rd3], 1;
$L__BB2_2:
	setp.ge.s32 	%p4, %r7, %r3;
	@%p4 bra 	$L__BB2_4;
	cvta.to.global.u64 	%rd4, %rd1;
	mul.wide.s32 	%rd5, %r7, 4;
	add.s64 	%rd6, %rd4, %rd5;
	ld.global.u32 	%r10, [%rd6];
	mul.lo.s32 	%r11, %r10, 3;
	st.global.u32 	[%rd6], %r11;
$L__BB2_4:
	ret;

}
	// .globl	_Z17processWithStridePii
.visible .entry _Z17processWithStridePii(
	.param .u64 .ptr .align 1 _Z17processWithStridePii_param_0,
	.param .u32 _Z17processWithStridePii_param_1
)
{
	.local .align 8 .b8 	__local_depot3[8];
	.reg .b64 	%SP;
	.reg .b64 	%SPL;
	.reg .pred 	%p<6>;
	.reg .b32 	%r<16>;
	.reg .b64 	%rd<10>;

	mov.u64 	%SPL, __local_depot3;
	cvta.local.u64 	%SP, %SPL;
	ld.param.u64 	%rd3, [_Z17processWithStridePii_param_0];
	ld.param.u32 	%r6, [_Z17processWithStridePii_param_1];
	mov.u32 	%r7, %ctaid.x;
	mov.u32 	%r8, %ntid.x;
	mov.u32 	%r9, %tid.x;
	mad.lo.s32 	%r1, %r7, %r8, %r9;
	mov.u32 	%r10, %nctaid.x;
	mul.lo.s32 	%r2, %r10, %r8;
	setp.ge.s32 	%p1, %r1, %r6;
	@%p1 bra 	$L__BB3_5;
	mul.lo.s32 	%r3, %r2, 3;
	add.u64 	%rd4, %SP, 0;
	add.u64 	%rd1, %SPL, 0;
	cvta.to.global.u64 	%rd2, %rd3;
	mov.u64 	%rd7, $str$2;
	mov.u32 	%r15, %r1;
$L__BB3_2:
	setp.ne.s32 	%p2, %r1, 0;
	mul.wide.s32 	%rd5, %r15, 4;
	add.s64 	%rd6, %rd2, %rd5;
	ld.global.u32 	%r11, [%rd6];
	add.s32 	%r12, %r11, 10;
	st.global.u32 	[%rd6], %r12;
	setp.ge.s32 	%p3, %r15, %r3;
	or.pred  	%p4, %p2, %p3;
	@%p4 bra 	$L__BB3_4;
	st.local.u32 	[%rd1], %r15;
	cvta.global.u64 	%rd8, %rd7;
	{ // callseq 2, 0
	.param .b64 param0;
	st.param.b64 	[param0], %rd8;
	.param .b64 param1;
	st.param.b64 	[param1], %rd4;
	.param .b32 retval0;
	call.uni (retval0), 
	vprintf, 
	(
	param0, 
	param1
	);
	ld.param.b32 	%r13, [retval0];
	} // callseq 2
$L__BB3_4:
	add.s32 	%r15, %r15, %r2;
	setp.lt.s32 	%p5, %r15, %r6;
	@%p5 bra 	$L__BB3_2;
$L__BB3_5:
	ret;

}


// ===== COMPILED SASS (sm_100) =====

	.target	sm_100

	.elftype	@"ET_EXEC"


//--------------------- .note.nv.tkinfo           --------------------------
	.section	.note.nv.tkinfo,"",@"SHT_NOTE"
	.sectionflags	@"SHF_NOTE_NV_TKINFO"
	.tkinfo
        /*0018*/ 	.word	0x00000002
        /*0030*/ 	.string	""
        /*0030*/ 	.string	"ptxas"
        /*0030*/ 	.string	"Cuda compilation tools, release 13.0, V13.0.88"
        /*0030*/ 	.string	"Build cuda_13.0.r13.0/compiler.36424714_0"
        /*0030*/ 	.string	"-arch sm_100 -m 64 "



//--------------------- .note.nv.cuinfo           --------------------------
	.section	.note.nv.cuinfo,"",@"SHT_NOTE"
	.sectionflags	@"SHF_NOTE_NV_CUINFO"
        /*0018*/ 	.short	0x0002
        /*001a*/ 	.short	0x0064
        /*001c*/ 	.short	0x0082
	.zero		2


//--------------------- .nv.info                  --------------------------
	.section	.nv.info,"",@"SHT_CUDA_INFO"
	.align	4


	//----- nvinfo : EIATTR_REGCOUNT
	.align		4
        /*0000*/ 	.byte	0x04, 0x2f
        /*0002*/ 	.short	(.L_4 - .L_3)
	.align		4
.L_3:
        /*0004*/ 	.word	index@(_Z18demonstrateMappingPii)
        /*0008*/ 	.word	0x00000018


	//----- nvinfo : EIATTR_FRAME_SIZE
	.align		4
.L_4:
        /*000c*/ 	.byte	0x04, 0x11
        /*000e*/ 	.short	(.L_6 - .L_5)
	.align		4
.L_5:
        /*0010*/ 	.word	index@(_Z18demonstrateMappingPii)
        /*0014*/ 	.word	0x00000010


	//----- nvinfo : EIATTR_REGCOUNT
	.align		4
.L_6:
        /*0018*/ 	.byte	0x04, 0x2f
        /*001a*/ 	.short	(.L_8 - .L_7)
	.align		4
.L_7:
        /*001c*/ 	.word	index@(_Z13multiplyByTwoPii)
        /*0020*/ 	.word	0x00000018


	//----- nvinfo : EIATTR_FRAME_SIZE
	.align		4
.L_8:
        /*0024*/ 	.byte	0x04, 0x11
        /*0026*/ 	.short	(.L_10 - .L_9)
	.align		4
.L_9:
        /*0028*/ 	.word	index@(_Z13multiplyByTwoPii)
        /*002c*/ 	.word	0x00000010


	//----- nvinfo : EIATTR_REGCOUNT
	.align		4
.L_10:
        /*0030*/ 	.byte	0x04, 0x2f
        /*0032*/ 	.short	(.L_12 - .L_11)
	.align		4
.L_11:
        /*0034*/ 	.word	index@(_Z27demonstrateBoundsImportancePiiS_)
        /*0038*/ 	.word	0x0000000a


	//----- nvinfo : EIATTR_FRAME_SIZE
	.align		4
.L_12:
        /*003c*/ 	.byte	0x04, 0x11
        /*003e*/ 	.short	(.L_14 - .L_13)
	.align		4
.L_13:
        /*0040*/ 	.word	index@(_Z27demonstrateBoundsImportancePiiS_)
        /*0044*/ 	.word	0x00000000


	//----- nvinfo : EIATTR_REGCOUNT
	.align		4
.L_14:
        /*0048*/ 	.byte	0x04, 0x2f
        /*004a*/ 	.short	(.L_16 - .L_15)
	.align		4
.L_15:
        /*004c*/ 	.word	index@(_Z17processWithStridePii)
        /*0050*/ 	.word	0x0000001a


	//----- nvinfo : EIATTR_FRAME_SIZE
	.align		4
.L_16:
        /*0054*/ 	.byte	0x04, 0x11
        /*0056*/ 	.short	(.L_18 - .L_17)
	.align		4
.L_17:
        /*0058*/ 	.word	index@(_Z17processWithStridePii)
        /*005c*/ 	.word	0x00000008


	//----- nvinfo : EIATTR_MIN_STACK_SIZE
	.align		4
.L_18:
        /*0060*/ 	.byte	0x04, 0x12
        /*0062*/ 	.short	(.L_20 - .L_19)
	.align		4
.L_19:
        /*0064*/ 	.word	index@(_Z17processWithStridePii)
        /*0068*/ 	.word	0x00000008


	//----- nvinfo : EIATTR_MIN_STACK_SIZE
	.align		4
.L_20:
        /*006c*/ 	.byte	0x04, 0x12
        /*006e*/ 	.short	(.L_22 - .L_21)
	.align		4
.L_21:
        /*0070*/ 	.word	index@(_Z27demonstrateBoundsImportancePiiS_)
        /*0074*/ 	.word	0x00000000


	//----- nvinfo : EIATTR_MIN_STACK_SIZE
	.align		4
.L_22:
        /*0078*/ 	.byte	0x04, 0x12
        /*007a*/ 	.short	(.L_24 - .L_23)
	.align		4
.L_23:
        /*007c*/ 	.word	index@(_Z13multiplyByTwoPii)
        /*0080*/ 	.word	0x00000010


	//----- nvinfo : EIATTR_MIN_STACK_SIZE
	.align		4
.L_24:
        /*0084*/ 	.byte	0x04, 0x12
        /*0086*/ 	.short	(.L_26 - .L_25)
	.align		4
.L_25:
        /*0088*/ 	.word	index@(_Z18demonstrateMappingPii)
        /*008c*/ 	.word	0x00000010
.L_26:


//--------------------- .nv.compat                --------------------------
	.section	.nv.compat,"",@"SHT_CUDA_COMPAT_INFO"
	.align	4
        /*0000*/ 	.byte	0x02, 0x09, 0x00, 0x00, 0x02, 0x02, 0x01, 0x00, 0x02, 0x05, 0x05, 0x00, 0x03, 0x07, 0x01, 0x01
        /*0010*/ 	.byte	0x02, 0x03, 0x00, 0x00, 0x02, 0x06, 0x01, 0x00, 0x04, 0x0b, 0x08, 0x00, 0x09, 0x00, 0x00, 0x00
        /*0020*/ 	.byte	0x00, 0x00, 0x00, 0x00


//--------------------- .nv.info._Z17processWithStridePii --------------------------
	.section	.nv.info._Z17processWithStridePii,"",@"SHT_CUDA_INFO"
	.sectionflags	@""
	.align	4


	//----- nvinfo : EIATTR_CUDA_API_VERSION
	.align		4
        /*0000*/ 	.byte	0x04, 0x37
        /*0002*/ 	.short	(.L_28 - .L_27)
.L_27:
        /*0004*/ 	.word	0x00000082


	//----- nvinfo : EIATTR_KPARAM_INFO
	.align		4
.L_28:
        /*0008*/ 	.byte	0x04, 0x17
        /*000a*/ 	.short	(.L_30 - .L_29)
.L_29:
        /*000c*/ 	.word	0x00000000
        /*0010*/ 	.short	0x0001
        /*0012*/ 	.short	0x0008
        /*0014*/ 	.byte	0x00, 0xf0, 0x11, 0x00


	//----- nvinfo : EIATTR_KPARAM_INFO
	.align		4
.L_30:
        /*0018*/ 	.byte	0x04, 0x17
        /*001a*/ 	.short	(.L_32 - .L_31)
.L_31:
        /*001c*/ 	.word	0x00000000
        /*0020*/ 	.short	0x0000
        /*0022*/ 	.short	0x0000
        /*0024*/ 	.byte	0x00, 0xf5, 0x21, 0x00


	//----- nvinfo : EIATTR_SPARSE_MMA_MASK
	.align		4
.L_32:
        /*0028*/ 	.byte	0x03, 0x50
        /*002a*/ 	.short	0x0000


	//----- nvinfo : EIATTR_MAXREG_COUNT
	.align		4
        /*002c*/ 	.byte	0x03, 0x1b
        /*002e*/ 	.short	0x00ff


	//----- nvinfo : EIATTR_EXTERNS
	.align		4
        /*0030*/ 	.byte	0x04, 0x0f
        /*0032*/ 	.short	(.L_34 - .L_33)


	//   ....[0]....
	.align		4
.L_33:
        /*0034*/ 	.word	index@(vprintf)


	//----- nvinfo : EIATTR_MERCURY_ISA_VERSION
	.align		4
.L_34:
        /*0038*/ 	.byte	0x03, 0x5f
        /*003a*/ 	.short	0x0101


	//----- nvinfo : EIATTR_VRC_CTA_INIT_COUNT
	.align		4
        /*003c*/ 	.byte	0x02, 0x4a
	.zero		1
	.zero		1


	//----- nvinfo : EIATTR_SYSCALL_OFFSETS
	.align		4
        /*0040*/ 	.byte	0x04, 0x46
        /*0042*/ 	.short	(.L_36 - .L_35)


	//   ....[0]....
.L_35:
        /*0044*/ 	.word	0x00000250


	//----- nvinfo : EIATTR_EXIT_INSTR_OFFSETS
	.align		4
.L_36:
        /*0048*/ 	.byte	0x04, 0x1c
        /*004a*/ 	.short	(.L_38 - .L_37)


	//   ....[0]....
.L_37:
        /*004c*/ 	.word	0x000000e0


	//   ....[1]....
        /*0050*/ 	.word	0x000002a0


	//----- nvinfo : EIATTR_CRS_STACK_SIZE
	.align		4
.L_38:
        /*0054*/ 	.byte	0x04, 0x1e
        /*0056*/ 	.short	(.L_40 - .L_39)
.L_39:
        /*0058*/ 	.word	0x00000000


	//----- nvinfo : EIATTR_CBANK_PARAM_SIZE
	.align		4
.L_40:
        /*005c*/ 	.byte	0x03, 0x19
        /*005e*/ 	.short	0x000c


	//----- nvinfo : EIATTR_PARAM_CBANK
	.align		4
        /*0060*/ 	.byte	0x04, 0x0a
        /*0062*/ 	.short	(.L_42 - .L_41)
	.align		4
.L_41:
        /*0064*/ 	.word	index@(.nv.constant0._Z17processWithStridePii)
        /*0068*/ 	.short	0x0380
        /*006a*/ 	.short	0x000c


	//----- nvinfo : EIATTR_SW_WAR
	.align		4
.L_42:
        /*006c*/ 	.byte	0x04, 0x36
        /*006e*/ 	.short	(.L_44 - .L_43)
.L_43:
        /*0070*/ 	.word	0x00000008
.L_44:


//--------------------- .nv.info._Z27demonstrateBoundsImportancePiiS_ --------------------------
	.section	.nv.info._Z27demonstrateBoundsImportancePiiS_,"",@"SHT_CUDA_INFO"
	.sectionflags	@""
	.align	4


	//----- nvinfo : EIATTR_CUDA_API_VERSION
	.align		4
        /*0000*/ 	.byte	0x04, 0x37
        /*0002*/ 	.short	(.L_46 - .L_45)
.L_45:
        /*0004*/ 	.word	0x00000082


	//----- nvinfo : EIATTR_KPARAM_INFO
	.align		4
.L_46:
        /*0008*/ 	.byte	0x04, 0x17
        /*000a*/ 	.short	(.L_48 - .L_47)
.L_47:
        /*000c*/ 	.word	0x00000000
        /*0010*/ 	.short	0x0002
        /*0012*/ 	.short	0x0010
        /*0014*/ 	.byte	0x00, 0xf5, 0x21, 0x00


	//----- nvinfo : EIATTR_KPARAM_INFO
	.align		4
.L_48:
        /*0018*/ 	.byte	0x04, 0x17
        /*001a*/ 	.short	(.L_50 - .L_49)
.L_49:
        /*001c*/ 	.word	0x00000000
        /*0020*/ 	.short	0x0001
        /*0022*/ 	.short	0x0008
        /*0024*/ 	.byte	0x00, 0xf0, 0x11, 0x00


	//----- nvinfo : EIATTR_KPARAM_INFO
	.align		4
.L_50:
        /*0028*/ 	.byte	0x04, 0x17
        /*002a*/ 	.short	(.L_52 - .L_51)
.L_51:
        /*002c*/ 	.word	0x00000000
        /*0030*/ 	.short	0x0000
        /*0032*/ 	.short	0x0000
        /*0034*/ 	.byte	0x00, 0xf5, 0x21, 0x00


	//----- nvinfo : EIATTR_SPARSE_MMA_MASK
	.align		4
.L_52:
        /*0038*/ 	.byte	0x03, 0x50
        /*003a*/ 	.short	0x0000


	//----- nvinfo : EIATTR_MAXREG_COUNT
	.align		4
        /*003c*/ 	.byte	0x03, 0x1b
        /*003e*/ 	.short	0x00ff


	//----- nvinfo : EIATTR_MERCURY_ISA_VERSION
	.align		4
        /*0040*/ 	.byte	0x03, 0x5f
        /*0042*/ 	.short	0x0101


	//----- nvinfo : EIATTR_INT_WARP_WIDE_INSTR_OFFSETS
	.align		4
        /*0044*/ 	.byte	0x04, 0x31
        /*0046*/ 	.short	(.L_54 - .L_53)


	//   ....[0]....
.L_53:
        /*0048*/ 	.word	0x000000f0


	//----- nvinfo : EIATTR_VRC_CTA_INIT_COUNT
	.align		4
.L_54:
        /*004c*/ 	.byte	0x02, 0x4a
	.zero		1
	.zero		1


	//----- nvinfo : EIATTR_EXIT_INSTR_OFFSETS
	.align		4
        /*0050*/ 	.byte	0x04, 0x1c
        /*0052*/ 	.short	(.L_56 - .L_55)


	//   ....[0]....
.L_55:
        /*0054*/ 	.word	0x00000150


	//   ....[1]....
        /*0058*/ 	.word	0x000001b0


	//----- nvinfo : EIATTR_CRS_STACK_SIZE
	.align		4
.L_56:
        /*005c*/ 	.byte	0x04, 0x1e
        /*005e*/ 	.short	(.L_58 - .L_57)
.L_57:
        /*0060*/ 	.word	0x00000000


	//----- nvinfo : EIATTR_CBANK_PARAM_SIZE
	.align		4
.L_58:
        /*0064*/ 	.byte	0x03, 0x19
        /*0066*/ 	.short	0x0018


	//----- nvinfo : EIATTR_PARAM_CBANK
	.align		4
        /*0068*/ 	.byte	0x04, 0x0a
        /*006a*/ 	.short	(.L_60 - .L_59)
	.align		4
.L_59:
        /*006c*/ 	.word	index@(.nv.constant0._Z27demonstrateBoundsImportancePiiS_)
        /*0070*/ 	.short	0x0380
        /*0072*/ 	.short	0x0018


	//----- nvinfo : EIATTR_SW_WAR
	.align		4
.L_60:
        /*0074*/ 	.byte	0x04, 0x36
        /*0076*/ 	.short	(.L_62 - .L_61)
.L_61:
        /*0078*/ 	.word	0x00000008
.L_62:


//--------------------- .nv.info._Z13multiplyByTwoPii --------------------------
	.section	.nv.info._Z13multiplyByTwoPii,"",@"SHT_CUDA_INFO"
	.sectionflags	@""
	.align	4


	//----- nvinfo : EIATTR_CUDA_API_VERSION
	.align		4
        /*0000*/ 	.byte	0x04, 0x37
        /*0002*/ 	.short	(.L_64 - .L_63)
.L_63:
        /*0004*/ 	.word	0x00000082


	//----- nvinfo : EIATTR_KPARAM_INFO
	.align		4
.L_64:
        /*0008*/ 	.byte	0x04, 0x17
        /*000a*/ 	.short	(.L_66 - .L_65)
.L_65:
        /*000c*/ 	.word	0x00000000
        /*0010*/ 	.short	0x0001
        /*0012*/ 	.short	0x0008
        /*0014*/ 	.byte	0x00, 0xf0, 0x11, 0x00


	//----- nvinfo : EIATTR_KPARAM_INFO
	.align		4
.L_66:
        /*0018*/ 	.byte	0x04, 0x17
        /*001a*/ 	.short	(.L_68 - .L_67)
.L_67:
        /*001c*/ 	.word	0x00000000
        /*0020*/ 	.short	0x0000
        /*0022*/ 	.short	0x0000
        /*0024*/ 	.byte	0x00, 0xf5, 0x21, 0x00


	//----- nvinfo : EIATTR_SPARSE_MMA_MASK
	.align		4
.L_68:
        /*0028*/ 	.byte	0x03, 0x50
        /*002a*/ 	.short	0x0000


	//----- nvinfo : EIATTR_MAXREG_COUNT
	.align		4
        /*002c*/ 	.byte	0x03, 0x1b
        /*002e*/ 	.short	0x00ff


	//----- nvinfo : EIATTR_EXTERNS
	.align		4
        /*0030*/ 	.byte	0x04, 0x0f
        /*0032*/ 	.short	(.L_70 - .L_69)


	//   ....[0]....
	.align		4
.L_69:
        /*0034*/ 	.word	index@(vprintf)


	//----- nvinfo : EIATTR_MERCURY_ISA_VERSION
	.align		4
.L_70:
        /*0038*/ 	.byte	0x03, 0x5f
        /*003a*/ 	.short	0x0101


	//----- nvinfo : EIATTR_VRC_CTA_INIT_COUNT
	.align		4
        /*003c*/ 	.byte	0x02, 0x4a
	.zero		1
	.zero		1


	//----- nvinfo : EIATTR_SYSCALL_OFFSETS
	.align		4
        /*0040*/ 	.byte	0x04, 0x46
        /*0042*/ 	.short	(.L_72 - .L_71)


	//   ....[0]....
.L_71:
        /*0044*/ 	.word	0x000001f0


	//----- nvinfo : EIATTR_EXIT_INSTR_OFFSETS
	.align		4
.L_72:
        /*0048*/ 	.byte	0x04, 0x1c
        /*004a*/ 	.short	(.L_74 - .L_73)


	//   ....[0]....
.L_73:
        /*004c*/ 	.word	0x000000c0


	//   ....[1]....
        /*0050*/ 	.word	0x00000150


	//   ....[2]....
        /*0054*/ 	.word	0x00000200


	//----- nvinfo : EIATTR_CRS_STACK_SIZE
	.align		4
.L_74:
        /*0058*/ 	.byte	0x04, 0x1e
        /*005a*/ 	.short	(.L_76 - .L_75)
.L_75:
        /*005c*/ 	.word	0x00000000


	//----- nvinfo : EIATTR_CBANK_PARAM_SIZE
	.align		4
.L_76:
        /*0060*/ 	.byte	0x03, 0x19
        /*0062*/ 	.short	0x000c


	//----- nvinfo : EIATTR_PARAM_CBANK
	.align		4
        /*0064*/ 	.byte	0x04, 0x0a
        /*0066*/ 	.short	(.L_78 - .L_77)
	.align		4
.L_77:
        /*0068*/ 	.word	index@(.nv.constant0._Z13multiplyByTwoPii)
        /*006c*/ 	.short	0x0380
        /*006e*/ 	.short	0x000c


	//----- nvinfo : EIATTR_SW_WAR
	.align		4
.L_78:
        /*0070*/ 	.byte	0x04, 0x36
        /*0072*/ 	.short	(.L_80 - .L_79)
.L_79:
        /*0074*/ 	.word	0x00000008
.L_80:


//--------------------- .nv.info._Z18demonstrateMappingPii --------------------------
	.section	.nv.info._Z18demonstrateMappingPii,"",@"SHT_CUDA_INFO"
	.sectionflags	@""
	.align	4


	//----- nvinfo : EIATTR_CUDA_API_VERSION
	.align		4
        /*0000*/ 	.byte	0x04, 0x37
        /*0002*/ 	.short	(.L_82 - .L_81)
.L_81:
        /*0004*/ 	.word	0x00000082


	//----- nvinfo : EIATTR_KPARAM_INFO
	.align		4
.L_82:
        /*0008*/ 	.byte	0x04, 0x17
        /*000a*/ 	.short	(.L_84 - .L_83)
.L_83:
        /*000c*/ 	.word	0x00000000
        /*0010*/ 	.short	0x0001
        /*0012*/ 	.short	0x0008
        /*0014*/ 	.byte	0x00, 0xf0, 0x11, 0x00


	//----- nvinfo : EIATTR_KPARAM_INFO
	.align		4
.L_84:
        /*0018*/ 	.byte	0x04, 0x17
        /*001a*/ 	.short	(.L_86 - .L_85)
.L_85:
        /*001c*/ 	.word	0x00000000
        /*0020*/ 	.short	0x0000
        /*0022*/ 	.short	0x0000
        /*0024*/ 	.byte	0x00, 0xf5, 0x21, 0x00


	//----- nvinfo : EIATTR_SPARSE_MMA_MASK
	.align		4
.L_86:
        /*0028*/ 	.byte	0x03, 0x50
        /*002a*/ 	.short	0x0000


	//----- nvinfo : EIATTR_MAXREG_COUNT
	.align		4
        /*002c*/ 	.byte	0x03, 0x1b
        /*002e*/ 	.short	0x00ff


	//----- nvinfo : EIATTR_EXTERNS
	.align		4
        /*0030*/ 	.byte	0x04, 0x0f
        /*0032*/ 	.short	(.L_88 - .L_87)


	//   ....[0]....
	.align		4
.L_87:
        /*0034*/ 	.word	index@(vprintf)


	//----- nvinfo : EIATTR_MERCURY_ISA_VERSION
	.align		4
.L_88:
        /*0038*/ 	.byte	0x03, 0x5f
        /*003a*/ 	.short	0x0101


	//----- nvinfo : EIATTR_VRC_CTA_INIT_COUNT
	.align		4
        /*003c*/ 	.byte	0x02, 0x4a
	.zero		1
	.zero		1


	//----- nvinfo : EIATTR_SYSCALL_OFFSETS
	.align		4
        /*0040*/ 	.byte	0x04, 0x46
        /*0042*/ 	.short	(.L_90 - .L_89)


	//   ....[0]....
.L_89:
        /*0044*/ 	.word	0x000001b0


	//----- nvinfo : EIATTR_EXIT_INSTR_OFFSETS
	.align		4
.L_90:
        /*0048*/ 	.byte	0x04, 0x1c
        /*004a*/ 	.short	(.L_92 - .L_91)


	//   ....[0]....
.L_91:
        /*004c*/ 	.word	0x000000c0


	//   ....[1]....
        /*0050*/ 	.word	0x00000120


	//   ....[2]....
        /*0054*/ 	.word	0x000001c0


	//----- nvinfo : EIATTR_CRS_STACK_SIZE
	.align		4
.L_92:
        /*0058*/ 	.byte	0x04, 0x1e
        /*005a*/ 	.short	(.L_94 - .L_93)
.L_93:
        /*005c*/ 	.word	0x00000000


	//----- nvinfo : EIATTR_CBANK_PARAM_SIZE
	.align		4
.L_94:
        /*0060*/ 	.byte	0x03, 0x19
        /*0062*/ 	.short	0x000c


	//----- nvinfo : EIATTR_PARAM_CBANK
	.align		4
        /*0064*/ 	.byte	0x04, 0x0a
        /*0066*/ 	.short	(.L_96 - .L_95)
	.align		4
.L_95:
        /*0068*/ 	.word	index@(.nv.constant0._Z18demonstrateMappingPii)
        /*006c*/ 	.short	0x0380
        /*006e*/ 	.short	0x000c


	//----- nvinfo : EIATTR_SW_WAR
	.align		4
.L_96:
        /*0070*/ 	.byte	0x04, 0x36
        /*0072*/ 	.short	(.L_98 - .L_97)
.L_97:
        /*0074*/ 	.word	0x00000008
.L_98:


//--------------------- .nv.callgraph             --------------------------
	.section	.nv.callgraph,"",@"SHT_CUDA_CALLGRAPH"
	.align	4
	.sectionentsize	8
	.align		4
        /*0000*/ 	.word	0x00000000
	.align		4
        /*0004*/ 	.word	0xffffffff
	.align		4
        /*0008*/ 	.word	index@(_Z17processWithStridePii)
	.align		4
        /*000c*/ 	.word	index@(vprintf)
	.align		4
        /*0010*/ 	.word	index@(_Z13multiplyByTwoPii)
	.align		4
        /*0014*/ 	.word	index@(vprintf)
	.align		4
        /*0018*/ 	.word	index@(_Z18demonstrateMappingPii)
	.align		4
        /*001c*/ 	.word	index@(vprintf)
	.align		4
        /*0020*/ 	.word	0x00000000
	.align		4
        /*0024*/ 	.word	0xfffffffe
	.align		4
        /*0028*/ 	.word	0x00000000
	.align		4
        /*002c*/ 	.word	0xfffffffd
	.align		4
        /*0030*/ 	.word	0x00000000
	.align		4
        /*0034*/ 	.word	0xfffffffc


//--------------------- .nv.constant4             --------------------------
	.section	.nv.constant4,"a",@progbits
	.align	8
	.align		8
.nv.constant4:
        /*0000*/ 	.dword	vprintf
	.align		8
        /*0008*/ 	.dword	$str
	.align		8
        /*0010*/ 	.dword	$str$1
	.align		8
        /*0018*/ 	.dword	$str$2


//--------------------- .text._Z17processWithStridePii --------------------------
	.section	.text._Z17processWithStridePii,"ax",@progbits
	.align	128
        .global         _Z17processWithStridePii
        .type           _Z17processWithStridePii,@function
        .size           _Z17processWithStridePii,(.L_x_11 - _Z17processWithStridePii)
        .other          _Z17processWithStridePii,@"STO_CUDA_ENTRY STV_DEFAULT"
_Z17processWithStridePii:
.text._Z17processWithStridePii:
[----:B------:R-:W0:Y:S01]  /*0000*/  LDC R1, c[0x0][0x37c] ;  /* 0x0000df00ff017b82 */ /* 0x000e220000000800 */
[----:B------:R-:W1:Y:S01]  /*0010*/  S2R R0, SR_TID.X ;  /* 0x0000000000007919 */ /* 0x000e620000002100 */
[----:B------:R-:W2:Y:S06]  /*0020*/  LDCU UR5, c[0x0][0x2fc] ;  /* 0x00005f80ff0577ac */ /* 0x000eac0008000800 */
[----:B------:R-:W1:Y:S01]  /*0030*/  S2UR UR6, SR_CTAID.X ;  /* 0x00000000000679c3 */ /* 0x000e620000002500 */
[----:B0-----:R-:W-:Y:S01]  /*0040*/  VIADD R1, R1, 0xfffffff8 ;  /* 0xfffffff801017836 */ /* 0x001fe20000000000 */
[----:B------:R-:W0:Y:S01]  /*0050*/  LDCU UR8, c[0x0][0x388] ;  /* 0x00007100ff0877ac */ /* 0x000e220008000800 */
[----:B------:R-:W3:Y:S05]  /*0060*/  LDCU UR4, c[0x0][0x2f8] ;  /* 0x00005f00ff0477ac */ /* 0x000eea0008000800 */
[----:B------:R-:W1:Y:S01]  /*0070*/  LDC R19, c[0x0][0x360] ;  /* 0x0000d800ff137b82 */ /* 0x000e620000000800 */
[----:B------:R-:W4:Y:S01]  /*0080*/  LDCU UR7, c[0x0][0x370] ;  /* 0x00006e00ff0777ac */ /* 0x000f220008000800 */
[----:B---3--:R-:W-:-:S05]  /*0090*/  IADD3 R2, P1, PT, R1, UR4, RZ ;  /* 0x0000000401027c10 */ /* 0x008fca000ff3e0ff */
[----:B--2---:R-:W-:Y:S02]  /*00a0*/  IMAD.X R16, RZ, RZ, UR5, P1 ;  /* 0x00000005ff107e24 */ /* 0x004fe400088e06ff */
[C---:B-1----:R-:W-:Y:S02]  /*00b0*/  IMAD R17, R19.reuse, UR6, R0 ;  /* 0x0000000613117c24 */ /* 0x042fe4000f8e0200 */
[----:B----4-:R-:W-:-:S03]  /*00c0*/  IMAD R19, R19, UR7, RZ ;  /* 0x0000000713137c24 */ /* 0x010fc6000f8e02ff */
[----:B0-----:R-:W-:-:S13]  /*00d0*/  ISETP.GE.AND P0, PT, R17, UR8, PT ;  /* 0x0000000811007c0c */ /* 0x001fda000bf06270 */
[----:B------:R-:W-:Y:S05]  /*00e0*/  @P0 EXIT ;  /* 0x000000000000094d */ /* 0x000fea0003800000 */
[----:B------:R-:W-:Y:S01]  /*00f0*/  IMAD R23, R19, 0x3, RZ ;  /* 0x0000000313177824 */ /* 0x000fe200078e02ff */
[----:B------:R-:W-:Y:S01]  /*0100*/  MOV R18, R17 ;  /* 0x0000001100127202 */ /* 0x000fe20000000f00 */
[----:B------:R-:W0:Y:S01]  /*0110*/  LDCU.64 UR36, c[0x0][0x358] ;  /* 0x00006b00ff2477ac */ /* 0x000e220008000a00 */
[----:B------:R-:W1:Y:S05]  /*0120*/  LDCU UR38, c[0x0][0x388] ;  /* 0x00007100ff2677ac */ /* 0x000e6a0008000800 */
.L_x_2:
[----:B0-----:R-:W2:Y:S02]  /*0130*/  LDC.64 R4, c[0x0][0x380] ;  /* 0x0000e000ff047b82 */ /* 0x001ea40000000a00 */
[----:B--2---:R-:W-:-:S05]  /*0140*/  IMAD.WIDE R4, R18, 0x4, R4 ;  /* 0x0000000412047825 */ /* 0x004fca00078e0204 */
[----:B0-----:R-:W2:Y:S01]  /*0150*/  LDG.E R0, desc[UR36][R4.64] ;  /* 0x0000002404007981 */ /* 0x001ea2000c1e1900 */
[----:B------:R-:W-:Y:S01]  /*0160*/  ISETP.GE.AND P0, PT, R18, R23, PT ;  /* 0x000000171200720c */ /* 0x000fe20003f06270 */
[----:B------:R-:W-:Y:S03]  /*0170*/  BSSY.RECONVERGENT B6, `(.L_x_0) ;  /* 0x000000f000067945 */ /* 0x000fe60003800200 */
[----:B------:R-:W-:Y:S01]  /*0180*/  ISETP.NE.OR P0, PT, R17, RZ, P0 ;  /* 0x000000ff1100720c */ /* 0x000fe20000705670 */
[----:B--2---:R-:W-:-:S05]  /*0190*/  VIADD R3, R0, 0xa ;  /* 0x0000000a00037836 */ /* 0x004fca0000000000 */
[----:B------:R0:W-:Y:S07]  /*01a0*/  STG.E desc[UR36][R4.64], R3 ;  /* 0x0000000304007986 */ /* 0x0001ee000c101924 */
[----:B------:R-:W-:Y:S05]  /*01b0*/  @P0 BRA `(.L_x_1) ;  /* 0x0000000000280947 */ /* 0x000fea0003800000 */
[----:B------:R-:W-:Y:S01]  /*01c0*/  MOV R0, 0x0 ;  /* 0x0000000000007802 */ /* 0x000fe20000000f00 */
[----:B------:R2:W-:Y:S01]  /*01d0*/  STL [R1], R18 ;  /* 0x0000001201007387 */ /* 0x0005e20000100800 */
[----:B------:R-:W0:Y:S01]  /*01e0*/  LDCU.64 UR4, c[0x4][0x18] ;  /* 0x01000300ff0477ac */ /* 0x000e220008000a00 */
[----:B------:R-:W-:Y:S01]  /*01f0*/  MOV R6, R2 ;  /* 0x0000000200067202 */ /* 0x000fe20000000f00 */
[----:B------:R2:W3:Y:S01]  /*0200*/  LDC.64 R8, c[0x4][R0] ;  /* 0x0100000000087b82 */ /* 0x0004e20000000a00 */
[----:B------:R-:W-:Y:S01]  /*0210*/  IMAD.MOV.U32 R7, RZ, RZ, R16 ;  /* 0x000000ffff077224 */ /* 0x000fe200078e0010 */
[----:B0-----:R-:W-:Y:S01]  /*0220*/  MOV R4, UR4 ;  /* 0x0000000400047c02 */ /* 0x001fe20008000f00 */
[----:B--2---:R-:W-:-:S07]  /*0230*/  IMAD.U32 R5, RZ, RZ, UR5 ;  /* 0x00000005ff057e24 */ /* 0x004fce000f8e00ff */
[----:B------:R-:W-:-:S07]  /*0240*/  LEPC R20, `(.L_x_1) ;  /* 0x000000001014794e */ /* 0x000fce0000000000 */
[----:B-1-3--:R-:W-:Y:S05]  /*0250*/  CALL.ABS.NOINC R8 ;  /* 0x0000000008007343 */ /* 0x00afea0003c00000 */
.L_x_1:
[----:B-1----:R-:W-:Y:S05]  /*0260*/  BSYNC.RECONVERGENT B6 ;  /* 0x0000000000067941 */ /* 0x002fea0003800200 */
.L_x_0:
[----:B------:R-:W-:-:S04]  /*0270*/  IADD3 R18, PT, PT, R19, R18, RZ ;  /* 0x0000001213127210 */ /* 0x000fc80007ffe0ff */
[----:B------:R-:W-:-:S13]  /*0280*/  ISETP.GE.AND P0, PT, R18, UR38, PT ;  /* 0x0000002612007c0c */ /* 0x000fda000bf06270 */
[----:B------:R-:W-:Y:S05]  /*0290*/  @!P0 BRA `(.L_x_2) ;  /* 0xfffffffc00a48947 */ /* 0x000fea000383ffff */
[----:B------:R-:W-:Y:S05]  /*02a0*/  EXIT ;  /* 0x000000000000794d */ /* 0x000fea0003800000 */
.L_x_3:
[----:B------:R-:W-:-:S00]  /*02b0*/  BRA `(.L_x_3) ;  /* 0xfffffffc00fc7947 */ /* 0x000fc0000383ffff */
[----:B------:R-:W-:-:S00]  /*02c0*/  NOP ;  /* 0x0000000000007918 */ /* 0x000fc00000000000 */
        /* <DEDUP_REMOVED lines=11> */
.L_x_11:


//--------------------- .text._Z27demonstrateBoundsImportancePiiS_ --------------------------
	.section	.text._Z27demonstrateBoundsImportancePiiS_,"ax",@progbits
	.align	128
        .global         _Z27demonstrateBoundsImportancePiiS_
        .type           _Z27demonstrateBoundsImportancePiiS_,@function
        .size           _Z27demonstrateBoundsImportancePiiS_,(.L_x_12 - _Z27demonstrateBoundsImportancePiiS_)
        .other          _Z27demonstrateBoundsImportancePiiS_,@"STO_CUDA_ENTRY STV_DEFAULT"
_Z27demonstrateBoundsImportancePiiS_:
.text._Z27demonstrateBoundsImportancePiiS_:
[----:B------:R-:W-:Y:S01]  /*0000*/  LDC R1, c[0x0][0x37c] ;  /* 0x0000df00ff017b82 */ /* 0x000fe20000000800 */
[----:B------:R-:W0:Y:S07]  /*0010*/  S2R R0, SR_TID.X ;  /* 0x0000000000007919 */ /* 0x000e2e0000002100 */
[----:B------:R-:W0:Y:S01]  /*0020*/  S2UR UR5, SR_CTAID.X ;  /* 0x00000000000579c3 */ /* 0x000e220000002500 */
[----:B------:R-:W1:Y:S01]  /*0030*/  LDCU UR8, c[0x0][0x388] ;  /* 0x00007100ff0877ac */ /* 0x000e620008000800 */
[----:B------:R-:W-:Y:S06]  /*0040*/  BSSY.RECONVERGENT B0, `(.L_x_4) ;  /* 0x0000010000007945 */ /* 0x000fec0003800200 */
[----:B------:R-:W0:Y:S01]  /*0050*/  LDC R5, c[0x0][0x360] ;  /* 0x0000d800ff057b82 */ /* 0x000e220000000800 */
[----:B-1----:R-:W-:Y:S01]  /*0060*/  UIADD3 UR4, UPT, UPT, UR8, 0x20, URZ ;  /* 0x0000002008047890 */ /* 0x002fe2000fffe0ff */
[----:B0-----:R-:W-:-:S05]  /*0070*/  IMAD R5, R5, UR5, R0 ;  /* 0x0000000505057c24 */ /* 0x001fca000f8e0200 */
[----:B------:R-:W-:-:S05]  /*0080*/  ISETP.GE.AND P0, PT, R5, UR4, PT ;  /* 0x0000000405007c0c */ /* 0x000fca000bf06270 */
[----:B------:R-:W0:Y:S01]  /*0090*/  LDCU.64 UR4, c[0x0][0x358] ;  /* 0x00006b00ff0477ac */ /* 0x000e220008000a00 */
[C---:B------:R-:W-:Y:S02]  /*00a0*/  ISETP.GE.AND P1, PT, R5.reuse, UR8, PT ;  /* 0x0000000805007c0c */ /* 0x040fe4000bf26270 */
[----:B------:R-:W-:-:S13]  /*00b0*/  ISETP.LT.OR P0, PT, R5, UR8, P0 ;  /* 0x0000000805007c0c */ /* 0x000fda0008701670 */
[----:B------:R-:W-:Y:S05]  /*00c0*/  @P0 BRA `(.L_x_5) ;  /* 0x00000000001c0947 */ /* 0x000fea0003800000 */
[----:B------:R-:W1:Y:S01]  /*00d0*/  S2R R0, SR_LANEID ;  /* 0x0000000000007919 */ /* 0x000e620000000000 */
[----:B------:R-:W0:Y:S01]  /*00e0*/  LDC.64 R2, c[0x0][0x390] ;  /* 0x0000e400ff027b82 */ /* 0x000e220000000a00 */
[----:B------:R-:W-:Y:S02]  /*00f0*/  VOTEU.ANY UR6, UPT, PT ;  /* 0x0000000000067886 */ /* 0x000fe400038e0100 */
[----:B------:R-:W-:Y:S02]  /*0100*/  UFLO.U32 UR7, UR6 ;  /* 0x00000006000772bd */ /* 0x000fe400080e0000 */
[----:B------:R-:W0:Y:S04]  /*0110*/  POPC R7, UR6 ;  /* 0x0000000600077d09 */ /* 0x000e280008000000 */
[----:B-1----:R-:W-:-:S13]  /*0120*/  ISETP.EQ.U32.AND P0, PT, R0, UR7, PT ;  /* 0x0000000700007c0c */ /* 0x002fda000bf02070 */
[----:B0-----:R1:W-:Y:S02]  /*0130*/  @P0 REDG.E.ADD.STRONG.GPU desc[UR4][R2.64], R7 ;  /* 0x000000070200098e */ /* 0x0013e4000c12e104 */
.L_x_5:
[----:B0-----:R-:W-:Y:S05]  /*0140*/  BSYNC.RECONVERGENT B0 ;  /* 0x0000000000007941 */ /* 0x001fea0003800200 */
.L_x_4:
[----:B------:R-:W-:Y:S05]  /*0150*/  @P1 EXIT ;  /* 0x000000000000194d */ /* 0x000fea0003800000 */
[----:B-1----:R-:W0:Y:S02]  /*0160*/  LDC.64 R2, c[0x0][0x380] ;  /* 0x0000e000ff027b82 */ /* 0x002e240000000a00 */
[----:B0-----:R-:W-:-:S05]  /*0170*/  IMAD.WIDE R2, R5, 0x4, R2 ;  /* 0x0000000405027825 */ /* 0x001fca00078e0202 */
[----:B------:R-:W2:Y:S02]  /*0180*/  LDG.E R0, desc[UR4][R2.64] ;  /* 0x0000000402007981 */ /* 0x000ea4000c1e1900 */
[----:B--2---:R-:W-:-:S05]  /*0190*/  IMAD R5, R0, 0x3, RZ ;  /* 0x0000000300057824 */ /* 0x004fca00078e02ff */
[----:B------:R-:W-:Y:S01]  /*01a0*/  STG.E desc[UR4][R2.64], R5 ;  /* 0x0000000502007986 */ /* 0x000fe2000c101904 */
[----:B------:R-:W-:Y:S05]  /*01b0*/  EXIT ;  /* 0x000000000000794d */ /* 0x000fea0003800000 */
.L_x_6:
        /* <DEDUP_REMOVED lines=12> */
.L_x_12:


//--------------------- .text._Z13multiplyByTwoPii --------------------------
	.section	.text._Z13multiplyByTwoPii,"ax",@progbits
	.align	128
        .global         _Z13multiplyByTwoPii
        .type           _Z13multiplyByTwoPii,@function
        .size           _Z13multiplyByTwoPii,(.L_x_13 - _Z13multiplyByTwoPii)
        .other          _Z13multiplyByTwoPii,@"STO_CUDA_ENTRY STV_DEFAULT"
_Z13multiplyByTwoPii:
.text._Z13multiplyByTwoPii:
[----:B------:R-:W0:Y:S01]  /*0000*/  LDC R1, c[0x0][0x37c] ;  /* 0x0000df00ff017b82 */ /* 0x000e220000000800 */
[----:B------:R-:W1:Y:S01]  /*0010*/  S2R R5, SR_TID.X ;  /* 0x0000000000057919 */ /* 0x000e620000002100 */
[----:B------:R-:W2:Y:S06]  /*0020*/  LDCU UR5, c[0x0][0x2fc] ;  /* 0x00005f80ff0577ac */ /* 0x000eac0008000800 */
[----:B------:R-:W1:Y:S01]  /*0030*/  LDC R4, c[0x0][0x360] ;  /* 0x0000d800ff047b82 */ /* 0x000e620000000800 */
[----:B0-----:R-:W-:Y:S01]  /*0040*/  VIADD R1, R1, 0xfffffff0 ;  /* 0xfffffff001017836 */ /* 0x001fe20000000000 */
[----:B------:R-:W1:Y:S01]  /*0050*/  S2R R8, SR_CTAID.X ;  /* 0x0000000000087919 */ /* 0x000e620000002500 */
[----:B------:R-:W0:Y:S01]  /*0060*/  LDCU UR6, c[0x0][0x388] ;  /* 0x00007100ff0677ac */ /* 0x000e220008000800 */
[----:B------:R-:W3:Y:S02]  /*0070*/  LDCU UR4, c[0x0][0x2f8] ;  /* 0x00005f00ff0477ac */ /* 0x000ee40008000800 */
[----:B---3--:R-:W-:-:S05]  /*0080*/  IADD3 R6, P1, PT, R1, UR4, RZ ;  /* 0x0000000401067c10 */ /* 0x008fca000ff3e0ff */
[----:B--2---:R-:W-:Y:S02]  /*0090*/  IMAD.X R7, RZ, RZ, UR5, P1 ;  /* 0x00000005ff077e24 */ /* 0x004fe400088e06ff */
[----:B-1----:R-:W-:-:S05]  /*00a0*/  IMAD R9, R8, R4, R5 ;  /* 0x0000000408097224 */ /* 0x002fca00078e0205 */
[----:B0-----:R-:W-:-:S13]  /*00b0*/  ISETP.GE.AND P0, PT, R9, UR6, PT ;  /* 0x0000000609007c0c */ /* 0x001fda000bf06270 */
[----:B------:R-:W-:Y:S05]  /*00c0*/  @P0 EXIT ;  /* 0x000000000000094d */ /* 0x000fea0003800000 */
[----:B------:R-:W0:Y:S01]  /*00d0*/  LDC.64 R2, c[0x0][0x380] ;  /* 0x0000e000ff027b82 */ /* 0x000e220000000a00 */
[----:B------:R-:W1:Y:S01]  /*00e0*/  LDCU.64 UR4, c[0x0][0x358] ;  /* 0x00006b00ff0477ac */ /* 0x000e620008000a00 */
[----:B0-----:R-:W-:-:S05]  /*00f0*/  IMAD.WIDE R2, R9, 0x4, R2 ;  /* 0x0000000409027825 */ /* 0x001fca00078e0202 */
[----:B-1----:R-:W2:Y:S01]  /*0100*/  LDG.E R0, desc[UR4][R2.64] ;  /* 0x0000000402007981 */ /* 0x002ea2000c1e1900 */
[----:B------:R-:W-:-:S04]  /*0110*/  ISETP.GT.U32.AND P0, PT, R8, 0x2, PT ;  /* 0x000000020800780c */ /* 0x000fc80003f04070 */
[----:B------:R-:W-:Y:S01]  /*0120*/  ISETP.NE.OR P0, PT, R5, RZ, P0 ;  /* 0x000000ff0500720c */ /* 0x000fe20000705670 */
[----:B--2---:R-:W-:-:S05]  /*0130*/  IMAD.SHL.U32 R5, R0, 0x2, RZ ;  /* 0x0000000200057824 */ /* 0x004fca00078e00ff */
[----:B------:R0:W-:Y:S07]  /*0140*/  STG.E desc[UR4][R2.64], R5 ;  /* 0x0000000502007986 */ /* 0x0001ee000c101904 */
[----:B------:R-:W-:Y:S05]  /*0150*/  @P0 EXIT ;  /* 0x000000000000094d */ /* 0x000fea0003800000 */
[----:B0-----:R-:W-:Y:S01]  /*0160*/  MOV R2, 0x0 ;  /* 0x0000000000027802 */ /* 0x001fe20000000f00 */
[----:B------:R0:W-:Y:S01]  /*0170*/  STL.64 [R1], R8 ;  /* 0x0000000801007387 */ /* 0x0001e20000100a00 */
[----:B------:R-:W-:Y:S01]  /*0180*/  IADD3 R0, PT, PT, R4, -0x1, R9 ;  /* 0xffffffff04007810 */ /* 0x000fe20007ffe009 */
[----:B------:R-:W1:Y:S03]  /*0190*/  LDCU.64 UR4, c[0x4][0x10] ;  /* 0x01000200ff0477ac */ /* 0x000e660008000a00 */
[----:B------:R-:W2:Y:S01]  /*01a0*/  LDC.64 R2, c[0x4][R2] ;  /* 0x0100000002027b82 */ /* 0x000ea20000000a00 */
[----:B------:R0:W-:Y:S01]  /*01b0*/  STL [R1+0x8], R0 ;  /* 0x0000080001007387 */ /* 0x0001e20000100800 */
[----:B-1----:R-:W-:Y:S02]  /*01c0*/  IMAD.U32 R4, RZ, RZ, UR4 ;  /* 0x00000004ff047e24 */ /* 0x002fe4000f8e00ff */
[----:B0-----:R-:W-:-:S07]  /*01d0*/  IMAD.U32 R5, RZ, RZ, UR5 ;  /* 0x00000005ff057e24 */ /* 0x001fce000f8e00ff */
[----:B------:R-:W-:-:S07]  /*01e0*/  LEPC R20, `(.L_x_7) ;  /* 0x000000001014794e */ /* 0x000fce0000000000 */
[----:B--2---:R-:W-:Y:S05]  /*01f0*/  CALL.ABS.NOINC R2 ;  /* 0x0000000002007343 */ /* 0x004fea0003c00000 */
.L_x_7:
[----:B------:R-:W-:Y:S05]  /*0200*/  EXIT ;  /* 0x000000000000794d */ /* 0x000fea0003800000 */
.L_x_8:
        /* <DEDUP_REMOVED lines=15> */
.L_x_13:


//--------------------- .text._Z18demonstrateMappingPii --------------------------
	.section	.text._Z18demonstrateMappingPii,"ax",@progbits
	.align	128
        .global         _Z18demonstrateMappingPii
        .type           _Z18demonstrateMappingPii,@function
        .size           _Z18demonstrateMappingPii,(.L_x_14 - _Z18demonstrateMappingPii)
        .other          _Z18demonstrateMappingPii,@"STO_CUDA_ENTRY STV_DEFAULT"
_Z18demonstrateMappingPii:
.text._Z18demonstrateMappingPii:
[----:B------:R-:W0:Y:S01]  /*0000*/  LDC R1, c[0x0][0x37c] ;  /* 0x0000df00ff017b82 */ /* 0x000e220000000800 */
[----:B------:R-:W1:Y:S01]  /*0010*/  S2R R9, SR_CTAID.X ;  /* 0x0000000000097919 */ /* 0x000e620000002500 */
[----:B------:R-:W2:Y:S01]  /*0020*/  LDCU UR5, c[0x0][0x2fc] ;  /* 0x00005f80ff0577ac */ /* 0x000ea20008000800 */
[----:B0-----:R-:W-:Y:S01]  /*0030*/  VIADD R1, R1, 0xfffffff0 ;  /* 0xfffffff001017836 */ /* 0x001fe20000000000 */
[----:B------:R-:W1:Y:S01]  /*0040*/  S2R R10, SR_TID.X ;  /* 0x00000000000a7919 */ /* 0x000e620000002100 */
[----:B------:R-:W1:Y:S01]  /*0050*/  LDCU UR6, c[0x0][0x360] ;  /* 0x00006c00ff0677ac */ /* 0x000e620008000800 */
[----:B------:R-:W0:Y:S01]  /*0060*/  LDCU UR7, c[0x0][0x388] ;  /* 0x00007100ff0777ac */ /* 0x000e220008000800 */
[----:B------:R-:W3:Y:S02]  /*0070*/  LDCU UR4, c[0x0][0x2f8] ;  /* 0x00005f00ff0477ac */ /* 0x000ee40008000800 */
[----:B---3--:R-:W-:Y:S01]  /*0080*/  IADD3 R6, P1, PT, R1, UR4, RZ ;  /* 0x0000000401067c10 */ /* 0x008fe2000ff3e0ff */
[----:B-1----:R-:W-:-:S04]  /*0090*/  IMAD R8, R9, UR6, R10 ;  /* 0x0000000609087c24 */ /* 0x002fc8000f8e020a */
[----:B--2---:R-:W-:Y:S01]  /*00a0*/  IMAD.X R7, RZ, RZ, UR5, P1 ;  /* 0x00000005ff077e24 */ /* 0x004fe200088e06ff */
[----:B0-----:R-:W-:-:S13]  /*00b0*/  ISETP.GE.AND P0, PT, R8, UR7, PT ;  /* 0x0000000708007c0c */ /* 0x001fda000bf06270 */
[----:B------:R-:W-:Y:S05]  /*00c0*/  @P0 EXIT ;  /* 0x000000000000094d */ /* 0x000fea0003800000 */
[----:B------:R-:W0:Y:S01]  /*00d0*/  LDC.64 R2, c[0x0][0x380] ;  /* 0x0000e000ff027b82 */ /* 0x000e220000000a00 */
[----:B------:R-:W1:Y:S01]  /*00e0*/  LDCU.64 UR4, c[0x0][0x358] ;  /* 0x00006b00ff0477ac */ /* 0x000e620008000a00 */
[C---:B------:R-:W-:Y:S01]  /*00f0*/  ISETP.GT.AND P0, PT, R8.reuse, 0x4, PT ;  /* 0x000000040800780c */ /* 0x040fe20003f04270 */
[----:B0-----:R-:W-:-:S05]  /*0100*/  IMAD.WIDE R2, R8, 0x4, R2 ;  /* 0x0000000408027825 */ /* 0x001fca00078e0202 */
[----:B-1----:R0:W-:Y:S07]  /*0110*/  STG.E desc[UR4][R2.64], R8 ;  /* 0x0000000802007986 */ /* 0x0021ee000c101904 */
[----:B------:R-:W-:Y:S05]  /*0120*/  @P0 EXIT ;  /* 0x000000000000094d */ /* 0x000fea0003800000 */
[----:B------:R-:W-:Y:S01]  /*0130*/  MOV R11, R8 ;  /* 0x00000008000b7202 */ /* 0x000fe20000000f00 */
[----:B------:R-:W1:Y:S01]  /*0140*/  LDCU.64 UR4, c[0x4][0x8] ;  /* 0x01000100ff0477ac */ /* 0x000e620008000a00 */
[----:B------:R-:W-:-:S03]  /*0150*/  MOV R0, 0x0 ;  /* 0x0000000000007802 */ /* 0x000fc60000000f00 */
[----:B------:R2:W-:Y:S01]  /*0160*/  STL.128 [R1], R8 ;  /* 0x0000000801007387 */ /* 0x0005e20000100c00 */
[----:B0-----:R2:W0:Y:S01]  /*0170*/  LDC.64 R2, c[0x4][R0] ;  /* 0x0100000000027b82 */ /* 0x0014220000000a00 */
[----:B-1----:R-:W-:Y:S01]  /*0180*/  IMAD.U32 R4, RZ, RZ, UR4 ;  /* 0x00000004ff047e24 */ /* 0x002fe2000f8e00ff */
[----:B------:R-:W-:-:S07]  /*0190*/  MOV R5, UR5 ;  /* 0x0000000500057c02 */ /* 0x000fce0008000f00 */
[----:B------:R-:W-:-:S07]  /*01a0*/  LEPC R20, `(.L_x_9) ;  /* 0x000000001014794e */ /* 0x000fce0000000000 */
[----:B0-2---:R-:W-:Y:S05]  /*01b0*/  CALL.ABS.NOINC R2 ;  /* 0x0000000002007343 */ /* 0x005fea0003c00000 */
.L_x_9:
[----:B------:R-:W-:Y:S05]  /*01c0*/  EXIT ;  /* 0x000000000000794d */ /* 0x000fea0003800000 */
.L_x_10:
        /* <DEDUP_REMOVED lines=11> */
.L_x_14:


//--------------------- .nv.global.init           --------------------------
	.section	.nv.global.init,"aw",@progbits
.nv.global.init:
	.type		$str$2,@object
	.size		$str$2,($str$1 - $str$2)
$str$2:
        /*0000*/ 	.byte	0x54, 0x68, 0x72, 0x65, 0x61, 0x64, 0x20, 0x30, 0x20, 0x70, 0x72, 0x6f, 0x63, 0x65, 0x73, 0x73
        /*0010*/ 	.byte	0x69, 0x6e, 0x67, 0x20, 0x65, 0x6c, 0x65, 0x6d, 0x65, 0x6e, 0x74, 0x20, 0x25, 0x64, 0x0a, 0x00
	.type		$str$1,@object
	.size		$str$1,($str - $str$1)
$str$1:
        /*0020*/ 	.byte	0x42, 0x6c, 0x6f, 0x63, 0x6b, 0x20, 0x25, 0x64, 0x20, 0x70, 0x72, 0x6f, 0x63, 0x65, 0x73, 0x73
        /*0030*/ 	.byte	0x69, 0x6e, 0x67, 0x20, 0x65, 0x6c, 0x65, 0x6d, 0x65, 0x6e, 0x74, 0x73, 0x20, 0x25, 0x64, 0x2d
        /*0040*/ 	.byte	0x25, 0x64, 0x0a, 0x00
	.type		$str,@object
	.size		$str,(.L_0 - $str)
$str:
        /*0044*/ 	.byte	0x54, 0x68, 0x72, 0x65, 0x61, 0x64, 0x20, 0x25, 0x64, 0x20, 0x28, 0x42, 0x6c, 0x6f, 0x63, 0x6b
        /*0054*/ 	.byte	0x20, 0x25, 0x64, 0x2c, 0x20, 0x4c, 0x6f, 0x63, 0x61, 0x6c, 0x20, 0x25, 0x64, 0x29, 0x20, 0xe2
        /*0064*/ 	.byte	0x86, 0x92, 0x20, 0x45, 0x6c, 0x65, 0x6d, 0x65, 0x6e, 0x74, 0x20, 0x25, 0x64, 0x0a, 0x00
.L_0:


//--------------------- .nv.shared.reserved.0     --------------------------
	.section	.nv.shared.reserved.0,"aw",@nobits
	.weak		__nv_reservedSMEM_offset_0_alias
	.size		__nv_reservedSMEM_offset_0_alias, 0, 64
	.other		__nv_reservedSMEM_offset_0_alias,@"STO_CUDA_RESERVED_SHARED STV_DEFAULT"
__nv_reservedSMEM_offset_0_alias:
	.zero		0
	.zero		64


//--------------------- .nv.constant0._Z17processWithStridePii --------------------------
	.section	.nv.constant0._Z17processWithStridePii,"a",@progbits
	.sectionflags	@""
	.align	4
.nv.constant0._Z17processWithStridePii:
	.zero		908


//--------------------- .nv.constant0._Z27demonstrateBoundsImportancePiiS_ --------------------------
	.section	.nv.constant0._Z27demonstrateBoundsImportancePiiS_,"a",@progbits
	.sectionflags	@""
	.align	4
.nv.constant0._Z27demonstrateBoundsImportancePiiS_:
	.zero		920


//--------------------- .nv.constant0._Z13multiplyByTwoPii --------------------------
	.section	.nv.constant0._Z13multiplyByTwoPii,"a",@progbits
	.sectionflags	@""
	.align	4
.nv.constant0._Z13multiplyByTwoPii:
	.zero		908


//--------------------- .nv.constant0._Z18demonstrateMappingPii --------------------------
	.section	.nv.constant0._Z18demonstrateMappingPii,"a",@progbits
	.sectionflags	@""
	.align	4
.nv.constant0._Z18demonstrateMappingPii:
	.zero		908


//--------------------- SYMBOLS --------------------------

	.type		.nv.reservedSmem.offset0,@object
	.size		.nv.reservedSmem.offset0,0x4
	.type		vprintf,@function
